//
// Generated by NVIDIA NVVM Compiler
//
// Compiler Build ID: CL-36424714
// Cuda compilation tools, release 13.0, V13.0.88
// Based on NVVM 20.0.0
//

.version 9.0
.target sm_100
.address_size 64

	// .globl	_Z10fillBucketPiS_i

.visible .entry _Z10fillBucketPiS_i(
	.param .u64 .ptr .align 1 _Z10fillBucketPiS_i_param_0,
	.param .u64 .ptr .align 1 _Z10fillBucketPiS_i_param_1,
	.param .u32 _Z10fillBucketPiS_i_param_2
)
{
	.reg .pred 	%p<2>;
	.reg .b32 	%r<8>;
	.reg .b64 	%rd<9>;

	ld.param.u64 	%rd1, [_Z10fillBucketPiS_i_param_0];
	ld.param.u64 	%rd2, [_Z10fillBucketPiS_i_param_1];
	ld.param.u32 	%r2, [_Z10fillBucketPiS_i_param_2];
	mov.u32 	%r3, %ctaid.x;
	mov.u32 	%r4, %ntid.x;
	mov.u32 	%r5, %tid.x;
	mad.lo.s32 	%r1, %r3, %r4, %r5;
	setp.ge.s32 	%p1, %r1, %r2;
	@%p1 bra 	$L__BB0_2;
	cvta.to.global.u64 	%rd3, %rd1;
	cvta.to.global.u64 	%rd4, %rd2;
	mul.wide.s32 	%rd5, %r1, 4;
	add.s64 	%rd6, %rd3, %rd5;
	ld.global.u32 	%r6, [%rd6];
	mul.wide.s32 	%rd7, %r6, 4;
	add.s64 	%rd8, %rd4, %rd7;
	atom.global.add.u32 	%r7, [%rd8], 1;
$L__BB0_2:
	ret;

}
	// .globl	_Z10scanBucketPiS_S_i
.visible .entry _Z10scanBucketPiS_S_i(
	.param .u64 .ptr .align 1 _Z10scanBucketPiS_S_i_param_0,
	.param .u64 .ptr .align 1 _Z10scanBucketPiS_S_i_param_1,
	.param .u64 .ptr .align 1 _Z10scanBucketPiS_S_i_param_2,
	.param .u32 _Z10scanBucketPiS_S_i_param_3
)
{
	.reg .pred 	%p<12>;
	.reg .b32 	%r<50>;
	.reg .b64 	%rd<23>;

	ld.param.u64 	%rd7, [_Z10scanBucketPiS_S_i_param_0];
	ld.param.u64 	%rd8, [_Z10scanBucketPiS_S_i_param_1];
	ld.param.u64 	%rd9, [_Z10scanBucketPiS_S_i_param_2];
	ld.param.u32 	%r15, [_Z10scanBucketPiS_S_i_param_3];
	cvta.to.global.u64 	%rd1, %rd9;
	mov.u32 	%r1, %ctaid.x;
	mov.u32 	%r16, %ntid.x;
	mov.u32 	%r2, %tid.x;
	mad.lo.s32 	%r3, %r1, %r16, %r2;
	setp.ge.s32 	%p1, %r3, %r15;
	@%p1 bra 	$L__BB1_18;
	cvta.to.global.u64 	%rd10, %rd7;
	cvta.to.global.u64 	%rd11, %rd8;
	// begin inline asm
	mov.u32 %r17, %envreg2;
	// end inline asm
	cvt.u64.u32 	%rd12, %r17;
	// begin inline asm
	mov.u32 %r18, %envreg1;
	// end inline asm
	cvt.u64.u32 	%rd13, %r18;
	shl.b64 	%rd14, %rd13, 32;
	or.b64  	%rd2, %rd14, %rd12;
	mul.wide.s32 	%rd15, %r3, 4;
	add.s64 	%rd3, %rd10, %rd15;
	ld.global.u32 	%r48, [%rd3];
	add.s64 	%rd4, %rd11, %rd15;
	st.global.u32 	[%rd4], %r48;
	setp.lt.s32 	%p2, %r15, 2;
	mov.u32 	%r49, %r48;
	@%p2 bra 	$L__BB1_17;
	add.s64 	%rd5, %rd1, %rd15;
	add.s64 	%rd6, %rd2, 4;
	mov.u32 	%r20, %tid.y;
	add.s32 	%r21, %r2, %r20;
	mov.u32 	%r22, %tid.z;
	or.b32  	%r5, %r21, %r22;
	mov.u32 	%r23, %nctaid.x;
	mov.u32 	%r24, %nctaid.y;
	mul.lo.s32 	%r25, %r23, %r24;
	mov.u32 	%r26, %nctaid.z;
	mul.lo.s32 	%r27, %r25, %r26;
	mov.u32 	%r28, %ctaid.y;
	add.s32 	%r29, %r1, %r28;
	mov.u32 	%r30, %ctaid.z;
	neg.s32 	%r31, %r30;
	setp.eq.s32 	%p3, %r29, %r31;
	sub.s32 	%r32, -2147483647, %r27;
	selp.b32 	%r6, %r32, 1, %p3;
	mov.b32 	%r47, 1;
$L__BB1_3:
	setp.ne.s64 	%p4, %rd2, 0;
	ld.global.u32 	%r33, [%rd4];
	st.global.u32 	[%rd5], %r33;
	@%p4 bra 	$L__BB1_5;
	// begin inline asm
	trap;
	// end inline asm
$L__BB1_5:
	setp.ne.s32 	%p5, %r5, 0;
	barrier.sync 	0;
	@%p5 bra 	$L__BB1_8;
	// begin inline asm
	atom.add.release.gpu.u32 %r34,[%rd6],%r6;
	// end inline asm
$L__BB1_7:
	// begin inline asm
	ld.acquire.gpu.u32 %r36,[%rd6];
	// end inline asm
	xor.b32  	%r37, %r36, %r34;
	setp.gt.s32 	%p6, %r37, -1;
	@%p6 bra 	$L__BB1_7;
$L__BB1_8:
	barrier.sync 	0;
	setp.lt.s32 	%p7, %r3, %r47;
	@%p7 bra 	$L__BB1_10;
	sub.s32 	%r38, %r3, %r47;
	mul.wide.s32 	%rd19, %r38, 4;
	add.s64 	%rd20, %rd1, %rd19;
	ld.global.u32 	%r39, [%rd20];
	ld.global.u32 	%r40, [%rd4];
	add.s32 	%r41, %r40, %r39;
	st.global.u32 	[%rd4], %r41;
$L__BB1_10:
	setp.ne.s64 	%p8, %rd2, 0;
	@%p8 bra 	$L__BB1_12;
	// begin inline asm
	trap;
	// end inline asm
$L__BB1_12:
	setp.ne.s32 	%p9, %r5, 0;
	barrier.sync 	0;
	@%p9 bra 	$L__BB1_15;
	// begin inline asm
	atom.add.release.gpu.u32 %r42,[%rd6],%r6;
	// end inline asm
$L__BB1_14:
	// begin inline asm
	ld.acquire.gpu.u32 %r44,[%rd6];
	// end inline asm
	xor.b32  	%r45, %r44, %r42;
	setp.gt.s32 	%p10, %r45, -1;
	@%p10 bra 	$L__BB1_14;
$L__BB1_15:
	barrier.sync 	0;
	shl.b32 	%r47, %r47, 1;
	setp.lt.s32 	%p11, %r47, %r15;
	@%p11 bra 	$L__BB1_3;
	ld.global.u32 	%r49, [%rd3];
	ld.global.u32 	%r48, [%rd4];
$L__BB1_17:
	sub.s32 	%r46, %r48, %r49;
	st.global.u32 	[%rd4], %r46;
$L__BB1_18:
	ret;

}
	// .globl	_Z7fillKeyPiS_S_i
.visible .entry _Z7fillKeyPiS_S_i(
	.param .u64 .ptr .align 1 _Z7fillKeyPiS_S_i_param_0,
	.param .u64 .ptr .align 1 _Z7fillKeyPiS_S_i_param_1,
	.param .u64 .ptr .align 1 _Z7fillKeyPiS_S_i_param_2,
	.param .u32 _Z7fillKeyPiS_S_i_param_3
)
{
	.reg .pred 	%p<4>;
	.reg .b32 	%r<13>;
	.reg .b64 	%rd<12>;

	ld.param.u64 	%rd4, [_Z7fillKeyPiS_S_i_param_0];
	ld.param.u64 	%rd5, [_Z7fillKeyPiS_S_i_param_1];
	ld.param.u64 	%rd6, [_Z7fillKeyPiS_S_i_param_2];
	ld.param.u32 	%r5, [_Z7fillKeyPiS_S_i_param_3];
	mov.u32 	%r6, %ctaid.x;
	mov.u32 	%r7, %ntid.x;
	mov.u32 	%r8, %tid.x;
	mad.lo.s32 	%r1, %r6, %r7, %r8;
	setp.ge.s32 	%p1, %r1, %r5;
	@%p1 bra 	$L__BB2_4;
	cvta.to.global.u64 	%rd7, %rd5;
	cvta.to.global.u64 	%rd8, %rd6;
	mul.wide.s32 	%rd9, %r1, 4;
	add.s64 	%rd1, %rd8, %rd9;
	add.s64 	%rd2, %rd7, %rd9;
	ld.global.u32 	%r9, [%rd2];
	setp.lt.s32 	%p2, %r9, 1;
	@%p2 bra 	$L__BB2_4;
	ld.global.u32 	%r12, [%rd1];
	cvta.to.global.u64 	%rd3, %rd4;
$L__BB2_3:
	add.s32 	%r4, %r12, 1;
	mul.wide.s32 	%rd10, %r12, 4;
	add.s64 	%rd11, %rd3, %rd10;
	st.global.u32 	[%rd11], %r1;
	ld.global.u32 	%r10, [%rd2];
	add.s32 	%r11, %r10, -1;
	st.global.u32 	[%rd2], %r11;
	setp.gt.s32 	%p3, %r10, 1;
	mov.u32 	%r12, %r4;
	@%p3 bra 	$L__BB2_3;
$L__BB2_4:
	ret;

}


// ===== COMPILED SASS (sm_100) =====

	.target	sm_100

	.elftype	@"ET_EXEC"


//--------------------- .note.nv.tkinfo           --------------------------
	.section	.note.nv.tkinfo,"",@"SHT_NOTE"
	.sectionflags	@"SHF_NOTE_NV_TKINFO"
	.tkinfo
        /*0018*/ 	.word	0x00000002
        /*0030*/ 	.string	""
        /*0030*/ 	.string	"ptxas"
        /*0030*/ 	.string	"Cuda compilation tools, release 13.0, V13.0.88"
        /*0030*/ 	.string	"Build cuda_13.0.r13.0/compiler.36424714_0"
        /*0030*/ 	.string	"-arch sm_100 -m 64 "



//--------------------- .note.nv.cuinfo           --------------------------
	.section	.note.nv.cuinfo,"",@"SHT_NOTE"
	.sectionflags	@"SHF_NOTE_NV_CUINFO"
        /*0018*/ 	.short	0x0002
        /*001a*/ 	.short	0x0064
        /*001c*/ 	.short	0x0082
	.zero		2


//--------------------- .nv.info                  --------------------------
	.section	.nv.info,"",@"SHT_CUDA_INFO"
	.align	4


	//----- nvinfo : EIATTR_REGCOUNT
	.align		4
        /*0000*/ 	.byte	0x04, 0x2f
        /*0002*/ 	.short	(.L_1 - .L_0)
	.align		4
.L_0:
        /*0004*/ 	.word	index@(_Z10fillBucketPiS_i)
        /*0008*/ 	.word	0x0000000a


	//----- nvinfo : EIATTR_FRAME_SIZE
	.align		4
.L_1:
        /*000c*/ 	.byte	0x04, 0x11
        /*000e*/ 	.short	(.L_3 - .L_2)
	.align		4
.L_2:
        /*0010*/ 	.word	index@(_Z10fillBucketPiS_i)
        /*0014*/ 	.word	0x00000000


	//----- nvinfo : EIATTR_REGCOUNT
	.align		4
.L_3:
        /*0018*/ 	.byte	0x04, 0x2f
        /*001a*/ 	.short	(.L_5 - .L_4)
	.align		4
.L_4:
        /*001c*/ 	.word	index@(_Z10scanBucketPiS_S_i)
        /*0020*/ 	.word	0x00000012


	//----- nvinfo : EIATTR_FRAME_SIZE
	.align		4
.L_5:
        /*0024*/ 	.byte	0x04, 0x11
        /*0026*/ 	.short	(.L_7 - .L_6)
	.align		4
.L_6:
        /*0028*/ 	.word	index@(_Z10scanBucketPiS_S_i)
        /*002c*/ 	.word	0x00000000


	//----- nvinfo : EIATTR_REGCOUNT
	.align		4
.L_7:
        /*0030*/ 	.byte	0x04, 0x2f
        /*0032*/ 	.short	(.L_9 - .L_8)
	.align		4
.L_8:
        /*0034*/ 	.word	index@(_Z7fillKeyPiS_S_i)
        /*0038*/ 	.word	0x00000010


	//----- nvinfo : EIATTR_FRAME_SIZE
	.align		4
.L_9:
        /*003c*/ 	.byte	0x04, 0x11
        /*003e*/ 	.short	(.L_11 - .L_10)
	.align		4
.L_10:
        /*0040*/ 	.word	index@(_Z7fillKeyPiS_S_i)
        /*0044*/ 	.word	0x00000000


	//----- nvinfo : EIATTR_MIN_STACK_SIZE
	.align		4
.L_11:
        /*0048*/ 	.byte	0x04, 0x12
        /*004a*/ 	.short	(.L_13 - .L_12)
	.align		4
.L_12:
        /*004c*/ 	.word	index@(_Z7fillKeyPiS_S_i)
        /*0050*/ 	.word	0x00000000


	//----- nvinfo : EIATTR_MIN_STACK_SIZE
	.align		4
.L_13:
        /*0054*/ 	.byte	0x04, 0x12
        /*0056*/ 	.short	(.L_15 - .L_14)
	.align		4
.L_14:
        /*0058*/ 	.word	index@(_Z10scanBucketPiS_S_i)
        /*005c*/ 	.word	0x00000000


	//----- nvinfo : EIATTR_MIN_STACK_SIZE
	.align		4
.L_15:
        /*0060*/ 	.byte	0x04, 0x12
        /*0062*/ 	.short	(.L_17 - .L_16)
	.align		4
.L_16:
        /*0064*/ 	.word	index@(_Z10fillBucketPiS_i)
        /*0068*/ 	.word	0x00000000
.L_17:


//--------------------- .nv.compat                --------------------------
	.section	.nv.compat,"",@"SHT_CUDA_COMPAT_INFO"
	.align	4
        /*0000*/ 	.byte	0x02, 0x09, 0x00, 0x00, 0x02, 0x02, 0x01, 0x00, 0x02, 0x05, 0x05, 0x00, 0x03, 0x07, 0x01, 0x01
        /*0010*/ 	.byte	0x02, 0x03, 0x00, 0x00, 0x02, 0x06, 0x01, 0x00, 0x04, 0x0b, 0x08, 0x00, 0x09, 0x00, 0x00, 0x00
        /*0020*/ 	.byte	0x00, 0x00, 0x00, 0x00


//--------------------- .nv.info._Z7fillKeyPiS_S_i --------------------------
	.section	.nv.info._Z7fillKeyPiS_S_i,"",@"SHT_CUDA_INFO"
	.sectionflags	@""
	.align	4


	//----- nvinfo : EIATTR_CUDA_API_VERSION
	.align		4
        /*0000*/ 	.byte	0x04, 0x37
        /*0002*/ 	.short	(.L_19 - .L_18)
.L_18:
        /*0004*/ 	.word	0x00000082


	//----- nvinfo : EIATTR_KPARAM_INFO
	.align		4
.L_19:
        /*0008*/ 	.byte	0x04, 0x17
        /*000a*/ 	.short	(.L_21 - .L_20)
.L_20:
        /*000c*/ 	.word	0x00000000
        /*0010*/ 	.short	0x0003
        /*0012*/ 	.short	0x0018
        /*0014*/ 	.byte	0x00, 0xf0, 0x11, 0x00


	//----- nvinfo : EIATTR_KPARAM_INFO
	.align		4
.L_21:
        /*0018*/ 	.byte	0x04, 0x17
        /*001a*/ 	.short	(.L_23 - .L_22)
.L_22:
        /*001c*/ 	.word	0x00000000
        /*0020*/ 	.short	0x0002
        /*0022*/ 	.short	0x0010
        /*0024*/ 	.byte	0x00, 0xf5, 0x21, 0x00


	//----- nvinfo : EIATTR_KPARAM_INFO
	.align		4
.L_23:
        /*0028*/ 	.byte	0x04, 0x17
        /*002a*/ 	.short	(.L_25 - .L_24)
.L_24:
        /*002c*/ 	.word	0x00000000
        /*0030*/ 	.short	0x0001
        /*0032*/ 	.short	0x0008
        /*0034*/ 	.byte	0x00, 0xf5, 0x21, 0x00


	//----- nvinfo : EIATTR_KPARAM_INFO
	.align		4
.L_25:
        /*0038*/ 	.byte	0x04, 0x17
        /*003a*/ 	.short	(.L_27 - .L_26)
.L_26:
        /*003c*/ 	.word	0x00000000
        /*0040*/ 	.short	0x0000
        /*0042*/ 	.short	0x0000
        /*0044*/ 	.byte	0x00, 0xf5, 0x21, 0x00


	//----- nvinfo : EIATTR_SPARSE_MMA_MASK
	.align		4
.L_27:
        /*0048*/ 	.byte	0x03, 0x50
        /*004a*/ 	.short	0x0000


	//----- nvinfo : EIATTR_MAXREG_COUNT
	.align		4
        /*004c*/ 	.byte	0x03, 0x1b
        /*004e*/ 	.short	0x00ff


	//----- nvinfo : EIATTR_MERCURY_ISA_VERSION
	.align		4
        /*0050*/ 	.byte	0x03, 0x5f
        /*0052*/ 	.short	0x0101


	//----- nvinfo : EIATTR_VRC_CTA_INIT_COUNT
	.align		4
        /*0054*/ 	.byte	0x02, 0x4a
	.zero		1
	.zero		1


	//----- nvinfo : EIATTR_EXIT_INSTR_OFFSETS
	.align		4
        /*0058*/ 	.byte	0x04, 0x1c
        /*005a*/ 	.short	(.L_29 - .L_28)


	//   ....[0]....
.L_28:
        /*005c*/ 	.word	0x00000070


	//   ....[1]....
        /*0060*/ 	.word	0x000000d0


	//   ....[2]....
        /*0064*/ 	.word	0x000001a0


	//----- nvinfo : EIATTR_CRS_STACK_SIZE
	.align		4
.L_29:
        /*0068*/ 	.byte	0x04, 0x1e
        /*006a*/ 	.short	(.L_31 - .L_30)
.L_30:
        /*006c*/ 	.word	0x00000000


	//----- nvinfo : EIATTR_CBANK_PARAM_SIZE
	.align		4
.L_31:
        /*0070*/ 	.byte	0x03, 0x19
        /*0072*/ 	.short	0x001c


	//----- nvinfo : EIATTR_PARAM_CBANK
	.align		4
        /*0074*/ 	.byte	0x04, 0x0a
        /*0076*/ 	.short	(.L_33 - .L_32)
	.align		4
.L_32:
        /*0078*/ 	.word	index@(.nv.constant0._Z7fillKeyPiS_S_i)
        /*007c*/ 	.short	0x0380
        /*007e*/ 	.short	0x001c


	//----- nvinfo : EIATTR_SW_WAR
	.align		4
.L_33:
        /*0080*/ 	.byte	0x04, 0x36
        /*0082*/ 	.short	(.L_35 - .L_34)
.L_34:
        /*0084*/ 	.word	0x00000008
.L_35:


//--------------------- .nv.info._Z10scanBucketPiS_S_i --------------------------
	.section	.nv.info._Z10scanBucketPiS_S_i,"",@"SHT_CUDA_INFO"
	.sectionflags	@""
	.align	4


	//----- nvinfo : EIATTR_CUDA_API_VERSION
	.align		4
        /*0000*/ 	.byte	0x04, 0x37
        /*0002*/ 	.short	(.L_37 - .L_36)
.L_36:
        /*0004*/ 	.word	0x00000082


	//----- nvinfo : EIATTR_KPARAM_INFO
	.align		4
.L_37:
        /*0008*/ 	.byte	0x04, 0x17
        /*000a*/ 	.short	(.L_39 - .L_38)
.L_38:
        /*000c*/ 	.word	0x00000000
        /*0010*/ 	.short	0x0003
        /*0012*/ 	.short	0x0018
        /*0014*/ 	.byte	0x00, 0xf0, 0x11, 0x00


	//----- nvinfo : EIATTR_KPARAM_INFO
	.align		4
.L_39:
        /*0018*/ 	.byte	0x04, 0x17
        /*001a*/ 	.short	(.L_41 - .L_40)
.L_40:
        /*001c*/ 	.word	0x00000000
        /*0020*/ 	.short	0x0002
        /*0022*/ 	.short	0x0010
        /*0024*/ 	.byte	0x00, 0xf5, 0x21, 0x00


	//----- nvinfo : EIATTR_KPARAM_INFO
	.align		4
.L_41:
        /*0028*/ 	.byte	0x04, 0x17
        /*002a*/ 	.short	(.L_43 - .L_42)
.L_42:
        /*002c*/ 	.word	0x00000000
        /*0030*/ 	.short	0x0001
        /*0032*/ 	.short	0x0008
        /*0034*/ 	.byte	0x00, 0xf5, 0x21, 0x00


	//----- nvinfo : EIATTR_KPARAM_INFO
	.align		4
.L_43:
        /*0038*/ 	.byte	0x04, 0x17
        /*003a*/ 	.short	(.L_45 - .L_44)
.L_44:
        /*003c*/ 	.word	0x00000000
        /*0040*/ 	.short	0x0000
        /*0042*/ 	.short	0x0000
        /*0044*/ 	.byte	0x00, 0xf5, 0x21, 0x00


	//----- nvinfo : EIATTR_SPARSE_MMA_MASK
	.align		4
.L_45:
        /*0048*/ 	.byte	0x03, 0x50
        /*004a*/ 	.short	0x0000


	//----- nvinfo : EIATTR_MAXREG_COUNT
	.align		4
        /*004c*/ 	.byte	0x03, 0x1b
        /*004e*/ 	.short	0x00ff


	//----- nvinfo : EIATTR_NUM_BARRIERS
	.align		4
        /*0050*/ 	.byte	0x02, 0x4c
        /*0052*/ 	.byte	0x01
	.zero		1


	//----- nvinfo : EIATTR_MERCURY_ISA_VERSION
	.align		4
        /*0054*/ 	.byte	0x03, 0x5f
        /*0056*/ 	.short	0x0101


	//----- nvinfo : EIATTR_INT_WARP_WIDE_INSTR_OFFSETS
	.align		4
        /*0058*/ 	.byte	0x04, 0x31
        /*005a*/ 	.short	(.L_47 - .L_46)


	//   ....[0]....
.L_46:
        /*005c*/ 	.word	0x000003d0


	//   ....[1]....
        /*0060*/ 	.word	0x00000490


	//   ....[2]....
        /*0064*/ 	.word	0x00000660


	//   ....[3]....
        /*0068*/ 	.word	0x00000720


	//----- nvinfo : EIATTR_COOP_GROUP_MASK_REGIDS
	.align		4
.L_47:
        /*006c*/ 	.byte	0x04, 0x29
        /*006e*/ 	.short	(.L_49 - .L_48)


	//   ....[0]....
.L_48:
        /*0070*/ 	.word	0xffffffff


	//   ....[1]....
        /*0074*/ 	.word	0xffffffff


	//   ....[2]....
        /*0078*/ 	.word	0xffffffff


	//   ....[3]....
        /*007c*/ 	.word	0xffffffff


	//   ....[4]....
        /*0080*/ 	.word	0x0500000c


	//   ....[5]....
        /*0084*/ 	.word	0x0500000c


	//   ....[6]....
        /*0088*/ 	.word	0x0500000c


	//   ....[7]....
        /*008c*/ 	.word	0x0500000c


	//----- nvinfo : EIATTR_COOP_GROUP_INSTR_OFFSETS
	.align		4
.L_49:
        /*0090*/ 	.byte	0x04, 0x28
        /*0092*/ 	.short	(.L_51 - .L_50)


	//   ....[0]....
.L_50:
        /*0094*/ 	.word	0x00000390


	//   ....[1]....
        /*0098*/ 	.word	0x00000540


	//   ....[2]....
        /*009c*/ 	.word	0x00000620


	//   ....[3]....
        /*00a0*/ 	.word	0x000007d0


	//   ....[4]....
        /*00a4*/ 	.word	0x00000900


	//   ....[5]....
        /*00a8*/ 	.word	0x000009c0


	//   ....[6]....
        /*00ac*/ 	.word	0x00000a80


	//   ....[7]....
        /*00b0*/ 	.word	0x00000b40


	//----- nvinfo : EIATTR_VRC_CTA_INIT_COUNT
	.align		4
.L_51:
        /*00b4*/ 	.byte	0x02, 0x4a
	.zero		1
	.zero		1


	//----- nvinfo : EIATTR_EXIT_INSTR_OFFSETS
	.align		4
        /*00b8*/ 	.byte	0x04, 0x1c
        /*00ba*/ 	.short	(.L_53 - .L_52)


	//   ....[0]....
.L_52:
        /*00bc*/ 	.word	0x00000070


	//   ....[1]....
        /*00c0*/ 	.word	0x00000870


	//----- nvinfo : EIATTR_CRS_STACK_SIZE
	.align		4
.L_53:
        /*00c4*/ 	.byte	0x04, 0x1e
        /*00c6*/ 	.short	(.L_55 - .L_54)
.L_54:
        /*00c8*/ 	.word	0x00000000


	//----- nvinfo : EIATTR_CBANK_PARAM_SIZE
	.align		4
.L_55:
        /*00cc*/ 	.byte	0x03, 0x19
        /*00ce*/ 	.short	0x001c


	//----- nvinfo : EIATTR_PARAM_CBANK
	.align		4
        /*00d0*/ 	.byte	0x04, 0x0a
        /*00d2*/ 	.short	(.L_57 - .L_56)
	.align		4
.L_56:
        /*00d4*/ 	.word	index@(.nv.constant0._Z10scanBucketPiS_S_i)
        /*00d8*/ 	.short	0x0380
        /*00da*/ 	.short	0x001c


	//----- nvinfo : EIATTR_SW_WAR
	.align		4
.L_57:
        /*00dc*/ 	.byte	0x04, 0x36
        /*00de*/ 	.short	(.L_59 - .L_58)
.L_58:
        /*00e0*/ 	.word	0x00000008
.L_59:


//--------------------- .nv.info._Z10fillBucketPiS_i --------------------------
	.section	.nv.info._Z10fillBucketPiS_i,"",@"SHT_CUDA_INFO"
	.sectionflags	@""
	.align	4


	//----- nvinfo : EIATTR_CUDA_API_VERSION
	.align		4
        /*0000*/ 	.byte	0x04, 0x37
        /*0002*/ 	.short	(.L_61 - .L_60)
.L_60:
        /*0004*/ 	.word	0x00000082


	//----- nvinfo : EIATTR_KPARAM_INFO
	.align		4
.L_61:
        /*0008*/ 	.byte	0x04, 0x17
        /*000a*/ 	.short	(.L_63 - .L_62)
.L_62:
        /*000c*/ 	.word	0x00000000
        /*0010*/ 	.short	0x0002
        /*0012*/ 	.short	0x0010
        /*0014*/ 	.byte	0x00, 0xf0, 0x11, 0x00


	//----- nvinfo : EIATTR_KPARAM_INFO
	.align		4
.L_63:
        /*0018*/ 	.byte	0x04, 0x17
        /*001a*/ 	.short	(.L_65 - .L_64)
.L_64:
        /*001c*/ 	.word	0x00000000
        /*0020*/ 	.short	0x0001
        /*0022*/ 	.short	0x0008
        /*0024*/ 	.byte	0x00, 0xf5, 0x21, 0x00


	//----- nvinfo : EIATTR_KPARAM_INFO
	.align		4
.L_65:
        /*0028*/ 	.byte	0x04, 0x17
        /*002a*/ 	.short	(.L_67 - .L_66)
.L_66:
        /*002c*/ 	.word	0x00000000
        /*0030*/ 	.short	0x0000
        /*0032*/ 	.short	0x0000
        /*0034*/ 	.byte	0x00, 0xf5, 0x21, 0x00


	//----- nvinfo : EIATTR_SPARSE_MMA_MASK
	.align		4
.L_67:
        /*0038*/ 	.byte	0x03, 0x50
        /*003a*/ 	.short	0x0000


	//----- nvinfo : EIATTR_MAXREG_COUNT
	.align		4
        /*003c*/ 	.byte	0x03, 0x1b
        /*003e*/ 	.short	0x00ff


	//----- nvinfo : EIATTR_MERCURY_ISA_VERSION
	.align		4
        /*0040*/ 	.byte	0x03, 0x5f
        /*0042*/ 	.short	0x0101


	//----- nvinfo : EIATTR_VRC_CTA_INIT_COUNT
	.align		4
        /*0044*/ 	.byte	0x02, 0x4a
	.zero		1
	.zero		1


	//----- nvinfo : EIATTR_EXIT_INSTR_OFFSETS
	.align		4
        /*0048*/ 	.byte	0x04, 0x1c
        /*004a*/ 	.short	(.L_69 - .L_68)


	//   ....[0]....
.L_68:
        /*004c*/ 	.word	0x00000070


	//   ....[1]....
        /*0050*/ 	.word	0x00000100


	//----- nvinfo : EIATTR_CBANK_PARAM_SIZE
	.align		4
.L_69:
        /*0054*/ 	.byte	0x03, 0x19
        /*0056*/ 	.short	0x0014


	//----- nvinfo : EIATTR_PARAM_CBANK
	.align		4
        /*0058*/ 	.byte	0x04, 0x0a
        /*005a*/ 	.short	(.L_71 - .L_70)
	.align		4
.L_70:
        /*005c*/ 	.word	index@(.nv.constant0._Z10fillBucketPiS_i)
        /*0060*/ 	.short	0x0380
        /*0062*/ 	.short	0x0014


	//----- nvinfo : EIATTR_SW_WAR
	.align		4
.L_71:
        /*0064*/ 	.byte	0x04, 0x36
        /*0066*/ 	.short	(.L_73 - .L_72)
.L_72:
        /*0068*/ 	.word	0x00000008
.L_73:


//--------------------- .nv.callgraph             --------------------------
	.section	.nv.callgraph,"",@"SHT_CUDA_CALLGRAPH"
	.align	4
	.sectionentsize	8
	.align		4
        /*0000*/ 	.word	0x00000000
	.align		4
        /*0004*/ 	.word	0xffffffff
	.align		4
        /*0008*/ 	.word	0x00000000
	.align		4
        /*000c*/ 	.word	0xfffffffe
	.align		4
        /*0010*/ 	.word	0x00000000
	.align		4
        /*0014*/ 	.word	0xfffffffd
	.align		4
        /*0018*/ 	.word	0x00000000
	.align		4
        /*001c*/ 	.word	0xfffffffc


//--------------------- .text._Z7fillKeyPiS_S_i   --------------------------
	.section	.text._Z7fillKeyPiS_S_i,"ax",@progbits
	.align	128
        .global         _Z7fillKeyPiS_S_i
        .type           _Z7fillKeyPiS_S_i,@function
        .size           _Z7fillKeyPiS_S_i,(.L_x_32 - _Z7fillKeyPiS_S_i)
        .other          _Z7fillKeyPiS_S_i,@"STO_CUDA_ENTRY STV_DEFAULT"
_Z7fillKeyPiS_S_i:
.text._Z7fillKeyPiS_S_i:
[----:B------:R-:W-:Y:S01]  /*0000*/  LDC R1, c[0x0][0x37c] ;  /* 0x0000df00ff017b82 */ /* 0x000fe20000000800 */
[----:B------:R-:W0:Y:S07]  /*0010*/  S2R R0, SR_TID.X ;  /* 0x0000000000007919 */ /* 0x000e2e0000002100 */
[----:B------:R-:W0:Y:S01]  /*0020*/  S2UR UR4, SR_CTAID.X ;  /* 0x00000000000479c3 */ /* 0x000e220000002500 */
[----:B------:R-:W1:Y:S07]  /*0030*/  LDCU UR5, c[0x0][0x398] ;  /* 0x00007300ff0577ac */ /* 0x000e6e0008000800 */
[----:B------:R-:W0:Y:S02]  /*0040*/  LDC R9, c[0x0][0x360] ;  /* 0x0000d800ff097b82 */ /* 0x000e240000000800 */
[----:B0-----:R-:W-:-:S05]  /*0050*/  IMAD R9, R9, UR4, R0 ;  /* 0x0000000409097c24 */ /* 0x001fca000f8e0200 */
[----:B-1----:R-:W-:-:S13]  /*0060*/  ISETP.GE.AND P0, PT, R9, UR5, PT ;  /* 0x0000000509007c0c */ /* 0x002fda000bf06270 */
[----:B------:R-:W-:Y:S05]  /*0070*/  @P0 EXIT ;  /* 0x000000000000094d */ /* 0x000fea0003800000 */
[----:B------:R-:W0:Y:S01]  /*0080*/  LDC.64 R4, c[0x0][0x388] ;  /* 0x0000e200ff047b82 */ /* 0x000e220000000a00 */
[----:B------:R-:W1:Y:S01]  /*0090*/  LDCU.64 UR4, c[0x0][0x358] ;  /* 0x00006b00ff0477ac */ /* 0x000e620008000a00 */
[----:B0-----:R-:W-:-:S05]  /*00a0*/  IMAD.WIDE R4, R9, 0x4, R4 ;  /* 0x0000000409047825 */ /* 0x001fca00078e0204 */
[----:B-1----:R-:W2:Y:S02]  /*00b0*/  LDG.E R0, desc[UR4][R4.64] ;  /* 0x0000000404007981 */ /* 0x002ea4000c1e1900 */
[----:B--2---:R-:W-:-:S13]  /*00c0*/  ISETP.GE.AND P0, PT, R0, 0x1, PT ;  /* 0x000000010000780c */ /* 0x004fda0003f06270 */
[----:B------:R-:W-:Y:S05]  /*00d0*/  @!P0 EXIT ;  /* 0x000000000000894d */ /* 0x000fea0003800000 */
[----:B------:R-:W0:Y:S08]  /*00e0*/  LDC.64 R2, c[0x0][0x390] ;  /* 0x0000e400ff027b82 */ /* 0x000e300000000a00 */
[----:B------:R-:W1:Y:S01]  /*00f0*/  LDC.64 R6, c[0x0][0x380] ;  /* 0x0000e000ff067b82 */ /* 0x000e620000000a00 */
[----:B0-----:R-:W-:-:S05]  /*0100*/  IMAD.WIDE R2, R9, 0x4, R2 ;  /* 0x0000000409027825 */ /* 0x001fca00078e0202 */
[----:B------:R0:W5:Y:S02]  /*0110*/  LDG.E R11, desc[UR4][R2.64] ;  /* 0x00000004020b7981 */ /* 0x000164000c1e1900 */
.L_x_0:
[----:B012--5:R-:W-:-:S05]  /*0120*/  IMAD.WIDE R2, R11, 0x4, R6 ;  /* 0x000000040b027825 */ /* 0x027fca00078e0206 */
[----:B------:R2:W-:Y:S04]  /*0130*/  STG.E desc[UR4][R2.64], R9 ;  /* 0x0000000902007986 */ /* 0x0005e8000c101904 */
[----:B------:R-:W3:Y:S01]  /*0140*/  LDG.E R0, desc[UR4][R4.64] ;  /* 0x0000000404007981 */ /* 0x000ee2000c1e1900 */
[----:B------:R-:W-:Y:S02]  /*0150*/  IADD3 R11, PT, PT, R11, 0x1, RZ ;  /* 0x000000010b0b7810 */ /* 0x000fe40007ffe0ff */
[C---:B---3--:R-:W-:Y:S02]  /*0160*/  IADD3 R13, PT, PT, R0.reuse, -0x1, RZ ;  /* 0xffffffff000d7810 */ /* 0x048fe40007ffe0ff */
[----:B------:R-:W-:-:S03]  /*0170*/  ISETP.GT.AND P0, PT, R0, 0x1, PT ;  /* 0x000000010000780c */ /* 0x000fc60003f04270 */
[----:B------:R2:W-:Y:S10]  /*0180*/  STG.E desc[UR4][R4.64], R13 ;  /* 0x0000000d04007986 */ /* 0x0005f4000c101904 */
[----:B------:R-:W-:Y:S05]  /*0190*/  @P0 BRA `(.L_x_0) ;  /* 0xfffffffc00e00947 */ /* 0x000fea000383ffff */
[----:B------:R-:W-:Y:S05]  /*01a0*/  EXIT ;  /* 0x000000000000794d */ /* 0x000fea0003800000 */
.L_x_1:
[----:B------:R-:W-:-:S00]  /*01b0*/  BRA `(.L_x_1) ;  /* 0xfffffffc00fc7947 */ /* 0x000fc0000383ffff */
[----:B------:R-:W-:-:S00]  /*01c0*/  NOP ;  /* 0x0000000000007918 */ /* 0x000fc00000000000 */
        /* <DEDUP_REMOVED lines=11> */
.L_x_32:


//--------------------- .text._Z10scanBucketPiS_S_i --------------------------
	.section	.text._Z10scanBucketPiS_S_i,"ax",@progbits
	.align	128
        .global         _Z10scanBucketPiS_S_i
        .type           _Z10scanBucketPiS_S_i,@function
        .size           _Z10scanBucketPiS_S_i,(.L_x_33 - _Z10scanBucketPiS_S_i)
        .other          _Z10scanBucketPiS_S_i,@"STO_CUDA_ENTRY STV_DEFAULT"
_Z10scanBucketPiS_S_i:
.text._Z10scanBucketPiS_S_i:
        /* <DEDUP_REMOVED lines=9> */
[----:B------:R-:W1:Y:S07]  /*0090*/  LDCU.64 UR10, c[0x0][0x358] ;  /* 0x00006b00ff0a77ac */ /* 0x000e6e0008000a00 */
[----:B------:R-:W2:Y:S01]  /*00a0*/  LDC.64 R4, c[0x0][0x388] ;  /* 0x0000e200ff047b82 */ /* 0x000ea20000000a00 */
[----:B0-----:R-:W-:-:S05]  /*00b0*/  IMAD.WIDE R2, R0, 0x4, R2 ;  /* 0x0000000400027825 */ /* 0x001fca00078e0202 */
[----:B-1----:R-:W3:Y:S01]  /*00c0*/  LDG.E R7, desc[UR10][R2.64] ;  /* 0x0000000a02077981 */ /* 0x002ee2000c1e1900 */
[----:B------:R-:W-:Y:S01]  /*00d0*/  UISETP.GE.AND UP0, UPT, UR4, 0x2, UPT ;  /* 0x000000020400788c */ /* 0x000fe2000bf06270 */
[----:B--2---:R-:W-:-:S05]  /*00e0*/  IMAD.WIDE R4, R0, 0x4, R4 ;  /* 0x0000000400047825 */ /* 0x004fca00078e0204 */
[----:B---3--:R0:W-:Y:S01]  /*00f0*/  STG.E desc[UR10][R4.64], R7 ;  /* 0x0000000704007986 */ /* 0x0081e2000c10190a */
[----:B------:R-:W-:Y:S02]  /*0100*/  IMAD.MOV.U32 R6, RZ, RZ, R7 ;  /* 0x000000ffff067224 */ /* 0x000fe400078e0007 */
[----:B------:R-:W-:Y:S05]  /*0110*/  BRA.U !UP0, `(.L_x_2) ;  /* 0x0000000508cc7547 */ /* 0x000fea000b800000 */
[----:B------:R-:W1:Y:S01]  /*0120*/  S2R R10, SR_TID.Y ;  /* 0x00000000000a7919 */ /* 0x000e620000002200 */
[----:B------:R-:W2:Y:S01]  /*0130*/  LDCU UR4, c[0x0][0x370] ;  /* 0x00006e00ff0477ac */ /* 0x000ea20008000800 */
[----:B------:R-:W3:Y:S01]  /*0140*/  S2UR UR7, SR_CTAID.Y ;  /* 0x00000000000779c3 */ /* 0x000ee20000002600 */
[----:B------:R-:W-:Y:S01]  /*0150*/  BSSY B0, `(.L_x_3) ;  /* 0x000006d000007945 */ /* 0x000fe20003800000 */
[----:B0-----:R-:W0:Y:S01]  /*0160*/  S2R R7, SR_TID.Z ;  /* 0x0000000000077919 */ /* 0x001e220000002300 */
[----:B------:R-:W4:Y:S01]  /*0170*/  LDCU UR5, c[0x0][0x374] ;  /* 0x00006e80ff0577ac */ /* 0x000f220008000800 */
[----:B------:R-:W5:Y:S04]  /*0180*/  LDCU UR6, c[0x0][0x378] ;  /* 0x00006f00ff0677ac */ /* 0x000f680008000800 */
[----:B------:R-:W5:Y:S01]  /*0190*/  S2UR UR8, SR_CTAID.Z ;  /* 0x00000000000879c3 */ /* 0x000f620000002700 */
[----:B------:R-:W-:-:S05]  /*01a0*/  CS2R.32 R9, SR_CgaSize ;  /* 0x0000000000097805 */ /* 0x000fca0000008a00 */
[----:B------:R-:W-:-:S05]  /*01b0*/  IMAD R9, R9, -0xa0, RZ ;  /* 0xffffff6009097824 */ /* 0x000fca00078e02ff */
[----:B------:R-:W-:-:S14]  /*01c0*/  R2UR UR13, R9 ;  /* 0x00000000090d72ca */ /* 0x000fdc00000e0000 */
[----:B------:R-:W0:Y:S01]  /*01d0*/  LDCU UR13, c[0x0][UR13+0x258] ;  /* 0x00004b000d0d77ac */ /* 0x000e220008000800 */
[----:B------:R-:W-:-:S05]  /*01e0*/  CS2R.32 R9, SR_CgaSize ;  /* 0x0000000000097805 */ /* 0x000fca0000008a00 */
[----:B------:R-:W-:-:S05]  /*01f0*/  IMAD R9, R9, -0xa0, RZ ;  /* 0xffffff6009097824 */ /* 0x000fca00078e02ff */
[----:B------:R-:W-:-:S14]  /*0200*/  R2UR UR14, R9 ;  /* 0x00000000090e72ca */ /* 0x000fdc00000e0000 */
[----:B------:R-:W0:Y:S01]  /*0210*/  LDCU UR14, c[0x0][UR14+0x254] ;  /* 0x00004a800e0e77ac */ /* 0x000e220008000800 */
[----:B------:R-:W0:Y:S01]  /*0220*/  LDC.64 R8, c[0x0][0x390] ;  /* 0x0000e400ff087b82 */ /* 0x000e220000000a00 */
[----:B--2---:R-:W-:Y:S02]  /*0230*/  UIADD3 UR9, UPT, UPT, URZ, -UR4, URZ ;  /* 0x80000004ff097290 */ /* 0x004fe4000fffe0ff */
[----:B---3--:R-:W-:-:S05]  /*0240*/  UIADD3 UR4, UPT, UPT, UR12, UR7, URZ ;  /* 0x000000070c047290 */ /* 0x008fca000fffe0ff */
[----:B------:R-:W-:Y:S02]  /*0250*/  UMOV UR7, UR9 ;  /* 0x0000000900077c82 */ /* 0x000fe40008000000 */
[----:B----4-:R-:W-:Y:S01]  /*0260*/  UIMAD UR5, UR7, UR5, URZ ;  /* 0x00000005070572a4 */ /* 0x010fe2000f8e02ff */
[----:B-1----:R-:W-:Y:S02]  /*0270*/  IMAD.IADD R10, R11, 0x1, R10 ;  /* 0x000000010b0a7824 */ /* 0x002fe400078e020a */
[----:B------:R-:W-:Y:S01]  /*0280*/  HFMA2 R11, -RZ, RZ, 0, 5.9604644775390625e-08 ;  /* 0x00000001ff0b7431 */ /* 0x000fe200000001ff */
[----:B-----5:R-:W-:Y:S01]  /*0290*/  UIADD3 UR8, UPT, UPT, -UR8, URZ, URZ ;  /* 0x000000ff08087290 */ /* 0x020fe2000fffe1ff */
[----:B0-----:R-:W-:Y:S01]  /*02a0*/  IMAD.U32 R6, RZ, RZ, UR13 ;  /* 0x0000000dff067e24 */ /* 0x001fe2000f8e00ff */
[----:B------:R-:W-:Y:S02]  /*02b0*/  LOP3.LUT R10, R10, R7, RZ, 0xfc, !PT ;  /* 0x000000070a0a7212 */ /* 0x000fe400078efcff */
[----:B------:R-:W-:Y:S01]  /*02c0*/  UISETP.NE.AND UP0, UPT, UR4, UR8, UPT ;  /* 0x000000080400728c */ /* 0x000fe2000bf05270 */
[----:B------:R-:W-:Y:S01]  /*02d0*/  MOV R7, UR14 ;  /* 0x0000000e00077c02 */ /* 0x000fe20008000f00 */
[----:B------:R-:W-:Y:S01]  /*02e0*/  UIMAD UR4, UR6, UR5, -0x7fffffff ;  /* 0x80000001060474a4 */ /* 0x000fe2000f8e0205 */
[----:B------:R-:W-:-:S03]  /*02f0*/  IMAD.WIDE R8, R0, 0x4, R8 ;  /* 0x0000000400087825 */ /* 0x000fc600078e0208 */
[----:B------:R-:W-:-:S12]  /*0300*/  USEL UR4, UR4, 0x1, !UP0 ;  /* 0x0000000104047887 */ /* 0x000fd8000c000000 */
.L_x_17:
[----:B0-----:R-:W2:Y:S01]  /*0310*/  LDG.E R13, desc[UR10][R4.64] ;  /* 0x0000000a040d7981 */ /* 0x001ea2000c1e1900 */
[----:B------:R-:W-:-:S04]  /*0320*/  UISETP.NE.U32.AND UP0, UPT, UR13, URZ, UPT ;  /* 0x000000ff0d00728c */ /* 0x000fc8000bf05070 */
[----:B------:R-:W-:Y:S01]  /*0330*/  UISETP.NE.AND.EX UP0, UPT, UR14, URZ, UPT, UP0 ;  /* 0x000000ff0e00728c */ /* 0x000fe2000bf05300 */
[----:B--2---:R0:W-:Y:S08]  /*0340*/  STG.E desc[UR10][R8.64], R13 ;  /* 0x0000000d08007986 */ /* 0x0041f0000c10190a */
[----:B-1----:R-:W-:Y:S05]  /*0350*/  BRA.U !UP0, `(.L_x_4) ;  /* 0x0000000508487547 */ /* 0x002fea000b800000 */
[----:B------:R-:W-:Y:S01]  /*0360*/  UMOV UR5, 0xffffffff ;  /* 0xffffffff00057882 */ /* 0x000fe20000000000 */
[----:B------:R-:W-:Y:S02]  /*0370*/  ISETP.NE.AND P0, PT, R10, RZ, PT ;  /* 0x000000ff0a00720c */ /* 0x000fe40003f05270 */
[----:B------:R-:W-:Y:S11]  /*0380*/  BRA.DIV UR5, `(.L_x_5) ;  /* 0x0000000605407947 */ /* 0x000ff6000b800000 */
[----:B------:R-:W-:Y:S06]  /*0390*/  BAR.SYNC.DEFER_BLOCKING 0x0 ;  /* 0x0000000000007b1d */ /* 0x000fec0000010000 */
.L_x_20:
[----:B------:R-:W-:Y:S04]  /*03a0*/  BSSY B1, `(.L_x_6) ;  /* 0x0000017000017945 */ /* 0x000fe80003800000 */
[----:B------:R-:W-:Y:S05]  /*03b0*/  @P0 BRA `(.L_x_7) ;  /* 0x0000000000540947 */ /* 0x000fea0003800000 */
[----:B0-----:R-:W0:Y:S01]  /*03c0*/  S2R R13, SR_LANEID ;  /* 0x00000000000d7919 */ /* 0x001e220000000000 */
[----:B------:R-:W-:Y:S02]  /*03d0*/  VOTEU.ANY UR5, UPT, PT ;  /* 0x0000000000057886 */ /* 0x000fe400038e0100 */
[----:B------:R-:W0:Y:S08]  /*03e0*/  FLO.U32 R14, UR5 ;  /* 0x00000005000e7d00 */ /* 0x000e3000080e0000 */
[----:B------:R-:W1:Y:S01]  /*03f0*/  POPC R12, UR5 ;  /* 0x00000005000c7d09 */ /* 0x000e620008000000 */
[----:B0-----:R-:W-:Y:S01]  /*0400*/  ISETP.EQ.U32.AND P1, PT, R14, R13, PT ;  /* 0x0000000d0e00720c */ /* 0x001fe20003f22070 */
[----:B-1----:R-:W-:-:S12]  /*0410*/  IMAD R13, R12, UR4, RZ ;  /* 0x000000040c0d7c24 */ /* 0x002fd8000f8e02ff */
[----:B------:R-:W-:Y:S06]  /*0420*/  @P1 MEMBAR.ALL.GPU ;  /* 0x0000000000001992 */ /* 0x000fec000000a000 */
[----:B------:R-:W-:-:S00]  /*0430*/  @P1 ERRBAR ;  /* 0x00000000000019ab */ /* 0x000fc00000000000 */
[----:B------:R-:W-:Y:S06]  /*0440*/  @P1 CGAERRBAR ;  /* 0x00000000000015ab */ /* 0x000fec0000000000 */
[----:B------:R-:W2:Y:S01]  /*0450*/  @P1 ATOM.E.ADD.STRONG.GPU PT, R13, desc[UR10][R6.64+0x4], R13 ;  /* 0x8000040d060d198a */ /* 0x000ea200081ef10a */
[----:B------:R-:W0:Y:S02]  /*0460*/  S2R R15, SR_LTMASK ;  /* 0x00000000000f7919 */ /* 0x000e240000003900 */
[----:B0-----:R-:W-:-:S06]  /*0470*/  LOP3.LUT R15, R15, UR5, RZ, 0xc0, !PT ;  /* 0x000000050f0f7c12 */ /* 0x001fcc000f8ec0ff */
[----:B------:R-:W0:Y:S01]  /*0480*/  POPC R15, R15 ;  /* 0x0000000f000f7309 */ /* 0x000e220000000000 */
[----:B--2---:R-:W0:Y:S02]  /*0490*/  SHFL.IDX PT, R12, R13, R14, 0x1f ;  /* 0x00001f0e0d0c7589 */ /* 0x004e2400000e0000 */
[----:B0-----:R-:W-:-:S07]  /*04a0*/  IMAD R12, R15, UR4, R12 ;  /* 0x000000040f0c7c24 */ /* 0x001fce000f8e020c */
.L_x_8:
[----:B------:R-:W2:Y:S04]  /*04b0*/  LD.E.STRONG.GPU R13, desc[UR10][R6.64+0x4] ;  /* 0x0000040a060d7980 */ /* 0x000ea8000c10f900 */
[----:B--2---:R-:W-:Y:S01]  /*04c0*/  CCTL.IVALL ;  /* 0x00000000ff00798f */ /* 0x004fe20002000000 */
[----:B------:R-:W-:Y:S05]  /*04d0*/  YIELD ;  /* 0x0000000000007946 */ /* 0x000fea0003800000 */
[----:B------:R-:W-:-:S04]  /*04e0*/  LOP3.LUT R13, R13, R12, RZ, 0x3c, !PT ;  /* 0x0000000c0d0d7212 */ /* 0x000fc800078e3cff */
[----:B------:R-:W-:-:S13]  /*04f0*/  ISETP.GT.AND P1, PT, R13, -0x1, PT ;  /* 0xffffffff0d00780c */ /* 0x000fda0003f24270 */
[----:B------:R-:W-:Y:S05]  /*0500*/  @P1 BRA `(.L_x_8) ;  /* 0xfffffffc00e81947 */ /* 0x000fea000383ffff */
.L_x_7:
[----:B------:R-:W-:Y:S05]  /*0510*/  BSYNC B1 ;  /* 0x0000000000017941 */ /* 0x000fea0003800000 */
.L_x_6:
[----:B------:R-:W-:-:S03]  /*0520*/  UMOV UR5, 0xffffffff ;  /* 0xffffffff00057882 */ /* 0x000fc60000000000 */
[----:B------:R-:W-:Y:S05]  /*0530*/  BRA.DIV UR5, `(.L_x_9) ;  /* 0x0000000605047947 */ /* 0x000fea000b800000 */
[----:B------:R-:W-:Y:S06]  /*0540*/  BAR.SYNC.DEFER_BLOCKING 0x0 ;  /* 0x0000000000007b1d */ /* 0x000fec0000010000 */
.L_x_23:
[----:B------:R-:W-:Y:S01]  /*0550*/  ISETP.GE.AND P1, PT, R0, R11, PT ;  /* 0x0000000b0000720c */ /* 0x000fe20003f26270 */
[----:B------:R-:W-:-:S12]  /*0560*/  BSSY.RECONVERGENT B1, `(.L_x_10) ;  /* 0x0000009000017945 */ /* 0x000fd80003800200 */
[----:B------:R-:W-:Y:S05]  /*0570*/  @!P1 BRA `(.L_x_11) ;  /* 0x00000000001c9947 */ /* 0x000fea0003800000 */
[----:B0-----:R-:W0:Y:S01]  /*0580*/  LDC.64 R12, c[0x0][0x390] ;  /* 0x0000e400ff0c7b82 */ /* 0x001e220000000a00 */
[----:B------:R-:W-:-:S04]  /*0590*/  IMAD.IADD R15, R0, 0x1, -R11 ;  /* 0x00000001000f7824 */ /* 0x000fc800078e0a0b */
[----:B0-----:R-:W-:Y:S02]  /*05a0*/  IMAD.WIDE R12, R15, 0x4, R12 ;  /* 0x000000040f0c7825 */ /* 0x001fe400078e020c */
[----:B------:R-:W2:Y:S04]  /*05b0*/  LDG.E R15, desc[UR10][R4.64] ;  /* 0x0000000a040f7981 */ /* 0x000ea8000c1e1900 */
[----:B------:R-:W2:Y:S02]  /*05c0*/  LDG.E R12, desc[UR10][R12.64] ;  /* 0x0000000a0c0c7981 */ /* 0x000ea4000c1e1900 */
[----:B--2---:R-:W-:-:S05]  /*05d0*/  IADD3 R15, PT, PT, R12, R15, RZ ;  /* 0x0000000f0c0f7210 */ /* 0x004fca0007ffe0ff */
[----:B------:R1:W-:Y:S02]  /*05e0*/  STG.E desc[UR10][R4.64], R15 ;  /* 0x0000000f04007986 */ /* 0x0003e4000c10190a */
.L_x_11:
[----:B------:R-:W-:Y:S05]  /*05f0*/  BSYNC.RECONVERGENT B1 ;  /* 0x0000000000017941 */ /* 0x000fea0003800200 */
.L_x_10:
[----:B------:R-:W-:-:S03]  /*0600*/  UMOV UR5, 0xffffffff ;  /* 0xffffffff00057882 */ /* 0x000fc60000000000 */
[----:B------:R-:W-:Y:S05]  /*0610*/  BRA.DIV UR5, `(.L_x_12) ;  /* 0x0000000205fc7947 */ /* 0x000fea000b800000 */
[----:B------:R-:W-:Y:S06]  /*0620*/  BAR.SYNC.DEFER_BLOCKING 0x0 ;  /* 0x0000000000007b1d */ /* 0x000fec0000010000 */
.L_x_26:
[----:B------:R-:W-:Y:S04]  /*0630*/  BSSY B1, `(.L_x_13) ;  /* 0x0000017000017945 */ /* 0x000fe80003800000 */
[----:B------:R-:W-:Y:S05]  /*0640*/  @P0 BRA `(.L_x_14) ;  /* 0x0000000000540947 */ /* 0x000fea0003800000 */
[----:B0-----:R-:W0:Y:S01]  /*0650*/  S2R R13, SR_LANEID ;  /* 0x00000000000d7919 */ /* 0x001e220000000000 */
[----:B------:R-:W-:Y:S02]  /*0660*/  VOTEU.ANY UR5, UPT, PT ;  /* 0x0000000000057886 */ /* 0x000fe400038e0100 */
[----:B------:R-:W0:Y:S08]  /*0670*/  FLO.U32 R14, UR5 ;  /* 0x00000005000e7d00 */ /* 0x000e3000080e0000 */
[----:B------:R-:W2:Y:S01]  /*0680*/  POPC R12, UR5 ;  /* 0x00000005000c7d09 */ /* 0x000ea20008000000 */
[----:B0-----:R-:W-:Y:S01]  /*0690*/  ISETP.EQ.U32.AND P0, PT, R14, R13, PT ;  /* 0x0000000d0e00720c */ /* 0x001fe20003f02070 */
[----:B--2---:R-:W-:-:S12]  /*06a0*/  IMAD R13, R12, UR4, RZ ;  /* 0x000000040c0d7c24 */ /* 0x004fd8000f8e02ff */
[----:B------:R-:W-:Y:S06]  /*06b0*/  @P0 MEMBAR.ALL.GPU ;  /* 0x0000000000000992 */ /* 0x000fec000000a000 */
[----:B------:R-:W-:-:S00]  /*06c0*/  @P0 ERRBAR ;  /* 0x00000000000009ab */ /* 0x000fc00000000000 */
[----:B------:R-:W-:Y:S06]  /*06d0*/  @P0 CGAERRBAR ;  /* 0x00000000000005ab */ /* 0x000fec0000000000 */
[----:B------:R-:W2:Y:S01]  /*06e0*/  @P0 ATOM.E.ADD.STRONG.GPU PT, R13, desc[UR10][R6.64+0x4], R13 ;  /* 0x8000040d060d098a */ /* 0x000ea200081ef10a */
[----:B-1----:R-:W0:Y:S02]  /*06f0*/  S2R R15, SR_LTMASK ;  /* 0x00000000000f7919 */ /* 0x002e240000003900 */
[----:B0-----:R-:W-:-:S06]  /*0700*/  LOP3.LUT R15, R15, UR5, RZ, 0xc0, !PT ;  /* 0x000000050f0f7c12 */ /* 0x001fcc000f8ec0ff */
[----:B------:R-:W0:Y:S01]  /*0710*/  POPC R15, R15 ;  /* 0x0000000f000f7309 */ /* 0x000e220000000000 */
[----:B--2---:R-:W0:Y:S02]  /*0720*/  SHFL.IDX PT, R12, R13, R14, 0x1f ;  /* 0x00001f0e0d0c7589 */ /* 0x004e2400000e0000 */
[----:B0-----:R-:W-:-:S07]  /*0730*/  IMAD R12, R15, UR4, R12 ;  /* 0x000000040f0c7c24 */ /* 0x001fce000f8e020c */
.L_x_15:
[----:B------:R-:W2:Y:S04]  /*0740*/  LD.E.STRONG.GPU R13, desc[UR10][R6.64+0x4] ;  /* 0x0000040a060d7980 */ /* 0x000ea8000c10f900 */
[----:B--2---:R-:W-:Y:S01]  /*0750*/  CCTL.IVALL ;  /* 0x00000000ff00798f */ /* 0x004fe20002000000 */
[----:B------:R-:W-:Y:S05]  /*0760*/  YIELD ;  /* 0x0000000000007946 */ /* 0x000fea0003800000 */
[----:B------:R-:W-:-:S04]  /*0770*/  LOP3.LUT R13, R13, R12, RZ, 0x3c, !PT ;  /* 0x0000000c0d0d7212 */ /* 0x000fc800078e3cff */
[----:B------:R-:W-:-:S13]  /*0780*/  ISETP.GT.AND P0, PT, R13, -0x1, PT ;  /* 0xffffffff0d00780c */ /* 0x000fda0003f04270 */
[----:B------:R-:W-:Y:S05]  /*0790*/  @P0 BRA `(.L_x_15) ;  /* 0xfffffffc00e80947 */ /* 0x000fea000383ffff */
.L_x_14:
[----:B------:R-:W-:Y:S05]  /*07a0*/  BSYNC B1 ;  /* 0x0000000000017941 */ /* 0x000fea0003800000 */
.L_x_13:
[----:B------:R-:W-:-:S03]  /*07b0*/  UMOV UR5, 0xffffffff ;  /* 0xffffffff00057882 */ /* 0x000fc60000000000 */
[----:B------:R-:W-:Y:S05]  /*07c0*/  BRA.DIV UR5, `(.L_x_16) ;  /* 0x0000000205c07947 */ /* 0x000fea000b800000 */
[----:B------:R-:W-:Y:S06]  /*07d0*/  BAR.SYNC.DEFER_BLOCKING 0x0 ;  /* 0x0000000000007b1d */ /* 0x000fec0000010000 */
.L_x_29:
[----:B------:R-:W2:Y:S01]  /*07e0*/  LDCU UR5, c[0x0][0x398] ;  /* 0x00007300ff0577ac */ /* 0x000ea20008000800 */
[----:B------:R-:W-:-:S05]  /*07f0*/  IMAD.SHL.U32 R11, R11, 0x2, RZ ;  /* 0x000000020b0b7824 */ /* 0x000fca00078e00ff */
[----:B--2---:R-:W-:-:S13]  /*0800*/  ISETP.GE.AND P0, PT, R11, UR5, PT ;  /* 0x000000050b007c0c */ /* 0x004fda000bf06270 */
[----:B------:R-:W-:Y:S05]  /*0810*/  @!P0 BRA `(.L_x_17) ;  /* 0xfffffff800bc8947 */ /* 0x000fea000383ffff */
[----:B------:R-:W-:Y:S05]  /*0820*/  BSYNC B0 ;  /* 0x0000000000007941 */ /* 0x000fea0003800000 */
.L_x_3:
[----:B------:R2:W5:Y:S04]  /*0830*/  LDG.E R7, desc[UR10][R2.64] ;  /* 0x0000000a02077981 */ /* 0x000568000c1e1900 */
[----:B------:R2:W5:Y:S02]  /*0840*/  LDG.E R6, desc[UR10][R4.64] ;  /* 0x0000000a04067981 */ /* 0x000564000c1e1900 */
.L_x_2:
[----:B0----5:R-:W-:-:S05]  /*0850*/  IADD3 R7, PT, PT, -R7, R6, RZ ;  /* 0x0000000607077210 */ /* 0x021fca0007ffe1ff */
[----:B------:R-:W-:Y:S01]  /*0860*/  STG.E desc[UR10][R4.64], R7 ;  /* 0x0000000704007986 */ /* 0x000fe2000c10190a */
[----:B------:R-:W-:Y:S05]  /*0870*/  EXIT ;  /* 0x000000000000794d */ /* 0x000fea0003800000 */
.L_x_4:
[----:B------:R-:W-:Y:S05]  /*0880*/  BPT.TRAP 0x1 ;  /* 0x000000040000795c */ /* 0x000fea0000300000 */
.L_x_5:
[----:B------:R-:W-:Y:S01]  /*0890*/  HFMA2 R14, -RZ, RZ, 0, 0 ;  /* 0x00000000ff0e7431 */ /* 0x000fe200000001ff */
[----:B------:R-:W-:Y:S01]  /*08a0*/  BSSY B1, `(.L_x_18) ;  /* 0x0000009000017945 */ /* 0x000fe20003800000 */
[----:B0-----:R-:W-:Y:S02]  /*08b0*/  IMAD.MOV.U32 R13, RZ, RZ, 0x0 ;  /* 0x00000000ff0d7424 */ /* 0x001fe400078e00ff */
[----:B------:R-:W-:-:S07]  /*08c0*/  IMAD.MOV.U32 R12, RZ, RZ, -0x1 ;  /* 0xffffffffff0c7424 */ /* 0x000fce00078e00ff */
[----:B------:R-:W-:Y:S05]  /*08d0*/  WARPSYNC.COLLECTIVE.ALL `(.L_x_19) ;  /* 0x0000000000147948 */ /* 0x000fea0003c00000 */
[----:B------:R-:W-:-:S04]  /*08e0*/  SHF.L.U32 R14, R14, 0x10, RZ ;  /* 0x000000100e0e7819 */ /* 0x000fc800000006ff */
[----:B------:R-:W-:-:S05]  /*08f0*/  LOP3.LUT R14, R14, 0xf, R13, 0xf8, !PT ;  /* 0x0000000f0e0e7812 */ /* 0x000fca00078ef80d */
[----:B------:R0:W-:Y:S02]  /*0900*/  BAR.SYNC.DEFER_BLOCKING R14, R14 ;  /* 0x0000000e0000731d */ /* 0x0001e40000010000 */
[----:B0-----:R-:W-:-:S04]  /*0910*/  SHF.R.U32 R14, R14, 0x10, RZ ;  /* 0x000000100e0e7819 */ /* 0x001fc800000016ff */
[----:B------:R-:W-:Y:S05]  /*0920*/  ENDCOLLECTIVE ;  /* 0x000000000000791b */ /* 0x000fea0003800000 */
.L_x_19:
[----:B------:R-:W-:Y:S05]  /*0930*/  BSYNC B1 ;  /* 0x0000000000017941 */ /* 0x000fea0003800000 */
.L_x_18:
[----:B------:R-:W-:Y:S05]  /*0940*/  BRA `(.L_x_20) ;  /* 0xfffffff800947947 */ /* 0x000fea000383ffff */
.L_x_9:
[----:B------:R-:W-:Y:S01]  /*0950*/  BSSY B1, `(.L_x_21) ;  /* 0x000000a000017945 */ /* 0x000fe20003800000 */
[----:B0-----:R-:W-:Y:S01]  /*0960*/  MOV R13, 0x0 ;  /* 0x00000000000d7802 */ /* 0x001fe20000000f00 */
[----:B------:R-:W-:Y:S01]  /*0970*/  IMAD.MOV.U32 R14, RZ, RZ, 0x0 ;  /* 0x00000000ff0e7424 */ /* 0x000fe200078e00ff */
[----:B------:R-:W-:-:S07]  /*0980*/  MOV R12, 0xffffffff ;  /* 0xffffffff000c7802 */ /* 0x000fce0000000f00 */
[----:B------:R-:W-:Y:S05]  /*0990*/  WARPSYNC.COLLECTIVE.ALL `(.L_x_22) ;  /* 0x0000000000147948 */ /* 0x000fea0003c00000 */
[----:B------:R-:W-:-:S04]  /*09a0*/  SHF.L.U32 R14, R14, 0x10, RZ ;  /* 0x000000100e0e7819 */ /* 0x000fc800000006ff */
[----:B------:R-:W-:-:S05]  /*09b0*/  LOP3.LUT R14, R14, 0xf, R13, 0xf8, !PT ;  /* 0x0000000f0e0e7812 */ /* 0x000fca00078ef80d */
[----:B------:R0:W-:Y:S02]  /*09c0*/  BAR.SYNC.DEFER_BLOCKING R14, R14 ;  /* 0x0000000e0000731d */ /* 0x0001e40000010000 */
[----:B0-----:R-:W-:-:S04]  /*09d0*/  SHF.R.U32 R14, R14, 0x10, RZ ;  /* 0x000000100e0e7819 */ /* 0x001fc800000016ff */
[----:B------:R-:W-:Y:S05]  /*09e0*/  ENDCOLLECTIVE ;  /* 0x000000000000791b */ /* 0x000fea0003800000 */
.L_x_22:
[----:B------:R-:W-:Y:S05]  /*09f0*/  BSYNC B1 ;  /* 0x0000000000017941 */ /* 0x000fea0003800000 */
.L_x_21:
[----:B------:R-:W-:Y:S05]  /*0a00*/  BRA `(.L_x_23) ;  /* 0xfffffff800d07947 */ /* 0x000fea000383ffff */
.L_x_12:
[----:B------:R-:W-:Y:S01]  /*0a10*/  HFMA2 R14, -RZ, RZ, 0, 0 ;  /* 0x00000000ff0e7431 */ /* 0x000fe200000001ff */
[----:B------:R-:W-:Y:S01]  /*0a20*/  BSSY B1, `(.L_x_24) ;  /* 0x0000009000017945 */ /* 0x000fe20003800000 */
[----:B0-----:R-:W-:Y:S02]  /*0a30*/  IMAD.MOV.U32 R13, RZ, RZ, 0x0 ;  /* 0x00000000ff0d7424 */ /* 0x001fe400078e00ff */
[----:B------:R-:W-:-:S07]  /*0a40*/  IMAD.MOV.U32 R12, RZ, RZ, -0x1 ;  /* 0xffffffffff0c7424 */ /* 0x000fce00078e00ff */
[----:B-1----:R-:W-:Y:S05]  /*0a50*/  WARPSYNC.COLLECTIVE.ALL `(.L_x_25) ;  /* 0x0000000000147948 */ /* 0x002fea0003c00000 */
[----:B------:R-:W-:-:S04]  /*0a60*/  SHF.L.U32 R14, R14, 0x10, RZ ;  /* 0x000000100e0e7819 */ /* 0x000fc800000006ff */
[----:B------:R-:W-:-:S05]  /*0a70*/  LOP3.LUT R14, R14, 0xf, R13, 0xf8, !PT ;  /* 0x0000000f0e0e7812 */ /* 0x000fca00078ef80d */
[----:B------:R0:W-:Y:S02]  /*0a80*/  BAR.SYNC.DEFER_BLOCKING R14, R14 ;  /* 0x0000000e0000731d */ /* 0x0001e40000010000 */
[----:B0-----:R-:W-:-:S04]  /*0a90*/  SHF.R.U32 R14, R14, 0x10, RZ ;  /* 0x000000100e0e7819 */ /* 0x001fc800000016ff */
[----:B-1----:R-:W-:Y:S05]  /*0aa0*/  ENDCOLLECTIVE ;  /* 0x000000000000791b */ /* 0x002fea0003800000 */
.L_x_25:
[----:B------:R-:W-:Y:S05]  /*0ab0*/  BSYNC B1 ;  /* 0x0000000000017941 */ /* 0x000fea0003800000 */
.L_x_24:
[----:B------:R-:W-:Y:S05]  /*0ac0*/  BRA `(.L_x_26) ;  /* 0xfffffff800d87947 */ /* 0x000fea000383ffff */
.L_x_16:
[----:B------:R-:W-:Y:S01]  /*0ad0*/  BSSY B1, `(.L_x_27) ;  /* 0x000000a000017945 */ /* 0x000fe20003800000 */
[----:B0-----:R-:W-:Y:S01]  /*0ae0*/  MOV R13, 0x0 ;  /* 0x00000000000d7802 */ /* 0x001fe20000000f00 */
[----:B------:R-:W-:Y:S01]  /*0af0*/  IMAD.MOV.U32 R14, RZ, RZ, 0x0 ;  /* 0x00000000ff0e7424 */ /* 0x000fe200078e00ff */
[----:B------:R-:W-:-:S07]  /*0b00*/  MOV R12, 0xffffffff ;  /* 0xffffffff000c7802 */ /* 0x000fce0000000f00 */
[----:B-1----:R-:W-:Y:S05]  /*0b10*/  WARPSYNC.COLLECTIVE.ALL `(.L_x_28) ;  /* 0x0000000000147948 */ /* 0x002fea0003c00000 */
[----:B------:R-:W-:-:S04]  /*0b20*/  SHF.L.U32 R14, R14, 0x10, RZ ;  /* 0x000000100e0e7819 */ /* 0x000fc800000006ff */
[----:B------:R-:W-:-:S05]  /*0b30*/  LOP3.LUT R14, R14, 0xf, R13, 0xf8, !PT ;  /* 0x0000000f0e0e7812 */ /* 0x000fca00078ef80d */
[----:B------:R0:W-:Y:S02]  /*0b40*/  BAR.SYNC.DEFER_BLOCKING R14, R14 ;  /* 0x0000000e0000731d */ /* 0x0001e40000010000 */
[----:B0-----:R-:W-:-:S04]  /*0b50*/  SHF.R.U32 R14, R14, 0x10, RZ ;  /* 0x000000100e0e7819 */ /* 0x001fc800000016ff */
[----:B-1----:R-:W-:Y:S05]  /*0b60*/  ENDCOLLECTIVE ;  /* 0x000000000000791b */ /* 0x002fea0003800000 */
.L_x_28:
[----:B------:R-:W-:Y:S05]  /*0b70*/  BSYNC B1 ;  /* 0x0000000000017941 */ /* 0x000fea0003800000 */
.L_x_27:
[----:B------:R-:W-:Y:S05]  /*0b80*/  BRA `(.L_x_29) ;  /* 0xfffffffc00147947 */ /* 0x000fea000383ffff */
.L_x_30:
        /* <DEDUP_REMOVED lines=15> */
.L_x_33:


//--------------------- .text._Z10fillBucketPiS_i --------------------------
	.section	.text._Z10fillBucketPiS_i,"ax",@progbits
	.align	128
        .global         _Z10fillBucketPiS_i
        .type           _Z10fillBucketPiS_i,@function
        .size           _Z10fillBucketPiS_i,(.L_x_34 - _Z10fillBucketPiS_i)
        .other          _Z10fillBucketPiS_i,@"STO_CUDA_ENTRY STV_DEFAULT"
_Z10fillBucketPiS_i:
.text._Z10fillBucketPiS_i:
        /* <DEDUP_REMOVED lines=10> */
[----:B0-----:R-:W-:-:S06]  /*00a0*/  IMAD.WIDE R2, R5, 0x4, R2 ;  /* 0x0000000405027825 */ /* 0x001fcc00078e0202 */
[----:B------:R-:W0:Y:S01]  /*00b0*/  LDC.64 R4, c[0x0][0x388] ;  /* 0x0000e200ff047b82 */ /* 0x000e220000000a00 */
[----:B-1----:R-:W0:Y:S01]  /*00c0*/  LDG.E R3, desc[UR4][R2.64] ;  /* 0x0000000402037981 */ /* 0x002e22000c1e1900 */
[----:B------:R-:W-:Y:S02]  /*00d0*/  HFMA2 R7, -RZ, RZ, 0, 5.9604644775390625e-08 ;  /* 0x00000001ff077431 */ /* 0x000fe400000001ff */
[----:B0-----:R-:W-:-:S05]  /*00e0*/  IMAD.WIDE R4, R3, 0x4, R4 ;  /* 0x0000000403047825 */ /* 0x001fca00078e0204 */
[----:B------:R-:W-:Y:S01]  /*00f0*/  REDG.E.ADD.STRONG.GPU desc[UR4][R4.64], R7 ;  /* 0x000000070400798e */ /* 0x000fe2000c12e104 */
[----:B------:R-:W-:Y:S05]  /*0100*/  EXIT ;  /* 0x000000000000794d */ /* 0x000fea0003800000 */
.L_x_31:
        /* <DEDUP_REMOVED lines=15> */
.L_x_34:


//--------------------- .nv.shared.reserved.0     --------------------------
	.section	.nv.shared.reserved.0,"aw",@nobits
	.weak		__nv_reservedSMEM_offset_0_alias
	.size		__nv_reservedSMEM_offset_0_alias, 0, 64
	.other		__nv_reservedSMEM_offset_0_alias,@"STO_CUDA_RESERVED_SHARED STV_DEFAULT"
__nv_reservedSMEM_offset_0_alias:
	.zero		0
	.zero		64


//--------------------- .nv.constant0._Z7fillKeyPiS_S_i --------------------------
	.section	.nv.constant0._Z7fillKeyPiS_S_i,"a",@progbits
	.sectionflags	@""
	.align	4
.nv.constant0._Z7fillKeyPiS_S_i:
	.zero		924


//--------------------- .nv.constant0._Z10scanBucketPiS_S_i --------------------------
	.section	.nv.constant0._Z10scanBucketPiS_S_i,"a",@progbits
	.sectionflags	@""
	.align	4
.nv.constant0._Z10scanBucketPiS_S_i:
	.zero		924


//--------------------- .nv.constant0._Z10fillBucketPiS_i --------------------------
	.section	.nv.constant0._Z10fillBucketPiS_i,"a",@progbits
	.sectionflags	@""
	.align	4
.nv.constant0._Z10fillBucketPiS_i:
	.zero		916


//--------------------- SYMBOLS --------------------------

	.type		.nv.reservedSmem.offset0,@object
	.size		.nv.reservedSmem.offset0,0x4
